//
// Generated by NVIDIA NVVM Compiler
//
// Compiler Build ID: CL-36424714
// Cuda compilation tools, release 13.0, V13.0.88
// Based on NVVM 20.0.0
//

.version 9.0
.target sm_100
.address_size 64

	// .globl	_Z16EvenSortParallelPii

.visible .entry _Z16EvenSortParallelPii(
	.param .u64 .ptr .align 1 _Z16EvenSortParallelPii_param_0,
	.param .u32 _Z16EvenSortParallelPii_param_1
)
{
	.reg .pred 	%p<4>;
	.reg .b32 	%r<16>;
	.reg .b64 	%rd<5>;

	ld.param.u64 	%rd3, [_Z16EvenSortParallelPii_param_0];
	ld.param.u32 	%r7, [_Z16EvenSortParallelPii_param_1];
	mov.u32 	%r8, %tid.x;
	mov.u32 	%r9, %ntid.x;
	mov.u32 	%r10, %ctaid.x;
	mad.lo.s32 	%r11, %r9, %r10, %r8;
	shl.b32 	%r1, %r11, 1;
	setp.gt.s32 	%p1, %r11, 49999;
	@%p1 bra 	$L__BB0_5;
	add.s32 	%r2, %r1, 1;
	cvta.to.global.u64 	%rd1, %rd3;
	mov.b32 	%r15, 0;
$L__BB0_2:
	add.s32 	%r13, %r1, %r15;
	mul.wide.s32 	%rd4, %r13, 4;
	add.s64 	%rd2, %rd1, %rd4;
	ld.global.u32 	%r4, [%rd2];
	ld.global.u32 	%r5, [%rd2+4];
	setp.le.s32 	%p2, %r4, %r5;
	@%p2 bra 	$L__BB0_4;
	st.global.u32 	[%rd2], %r5;
	st.global.u32 	[%rd2+4], %r4;
$L__BB0_4:
	add.s32 	%r15, %r15, %r7;
	add.s32 	%r14, %r2, %r15;
	setp.lt.s32 	%p3, %r14, 100000;
	@%p3 bra 	$L__BB0_2;
$L__BB0_5:
	bar.sync 	0;
	ret;

}
	// .globl	_Z15OddSortParallelPii
.visible .entry _Z15OddSortParallelPii(
	.param .u64 .ptr .align 1 _Z15OddSortParallelPii_param_0,
	.param .u32 _Z15OddSortParallelPii_param_1
)
{
	.reg .pred 	%p<4>;
	.reg .b32 	%r<15>;
	.reg .b64 	%rd<8>;

	ld.param.u64 	%rd3, [_Z15OddSortParallelPii_param_0];
	ld.param.u32 	%r7, [_Z15OddSortParallelPii_param_1];
	mov.u32 	%r8, %tid.x;
	mov.u32 	%r9, %ntid.x;
	mov.u32 	%r10, %ctaid.x;
	mad.lo.s32 	%r11, %r9, %r10, %r8;
	shl.b32 	%r1, %r11, 1;
	setp.gt.s32 	%p1, %r11, 49998;
	@%p1 bra 	$L__BB1_5;
	add.s32 	%r2, %r1, 2;
	cvta.to.global.u64 	%rd1, %rd3;
	mov.b32 	%r14, 0;
	cvt.s64.s32 	%rd5, %r1;
$L__BB1_2:
	cvt.s64.s32 	%rd4, %r14;
	add.s64 	%rd6, %rd5, %rd4;
	shl.b64 	%rd7, %rd6, 2;
	add.s64 	%rd2, %rd1, %rd7;
	ld.global.u32 	%r4, [%rd2+4];
	ld.global.u32 	%r5, [%rd2+8];
	setp.le.s32 	%p2, %r4, %r5;
	@%p2 bra 	$L__BB1_4;
	st.global.u32 	[%rd2+4], %r5;
	st.global.u32 	[%rd2+8], %r4;
$L__BB1_4:
	add.s32 	%r14, %r14, %r7;
	add.s32 	%r13, %r2, %r14;
	setp.lt.s32 	%p3, %r13, 100000;
	@%p3 bra 	$L__BB1_2;
$L__BB1_5:
	bar.sync 	0;
	ret;

}


// ===== COMPILED SASS (sm_100) =====

	.target	sm_100

	.elftype	@"ET_EXEC"


//--------------------- .note.nv.tkinfo           --------------------------
	.section	.note.nv.tkinfo,"",@"SHT_NOTE"
	.sectionflags	@"SHF_NOTE_NV_TKINFO"
	.tkinfo
        /*0018*/ 	.word	0x00000002
        /*0030*/ 	.string	""
        /*0030*/ 	.string	"ptxas"
        /*0030*/ 	.string	"Cuda compilation tools, release 13.0, V13.0.88"
        /*0030*/ 	.string	"Build cuda_13.0.r13.0/compiler.36424714_0"
        /*0030*/ 	.string	"-arch sm_100 -m 64 "



//--------------------- .note.nv.cuinfo           --------------------------
	.section	.note.nv.cuinfo,"",@"SHT_NOTE"
	.sectionflags	@"SHF_NOTE_NV_CUINFO"
        /*0018*/ 	.short	0x0002
        /*001a*/ 	.short	0x0064
        /*001c*/ 	.short	0x0082
	.zero		2


//--------------------- .nv.info                  --------------------------
	.section	.nv.info,"",@"SHT_CUDA_INFO"
	.align	4


	//----- nvinfo : EIATTR_REGCOUNT
	.align		4
        /*0000*/ 	.byte	0x04, 0x2f
        /*0002*/ 	.short	(.L_1 - .L_0)
	.align		4
.L_0:
        /*0004*/ 	.word	index@(_Z16EvenSortParallelPii)
        /*0008*/ 	.word	0x00000010


	//----- nvinfo : EIATTR_FRAME_SIZE
	.align		4
.L_1:
        /*000c*/ 	.byte	0x04, 0x11
        /*000e*/ 	.short	(.L_3 - .L_2)
	.align		4
.L_2:
        /*0010*/ 	.word	index@(_Z16EvenSortParallelPii)
        /*0014*/ 	.word	0x00000000


	//----- nvinfo : EIATTR_REGCOUNT
	.align		4
.L_3:
        /*0018*/ 	.byte	0x04, 0x2f
        /*001a*/ 	.short	(.L_5 - .L_4)
	.align		4
.L_4:
        /*001c*/ 	.word	index@(_Z15OddSortParallelPii)
        /*0020*/ 	.word	0x0000000e


	//----- nvinfo : EIATTR_FRAME_SIZE
	.align		4
.L_5:
        /*0024*/ 	.byte	0x04, 0x11
        /*0026*/ 	.short	(.L_7 - .L_6)
	.align		4
.L_6:
        /*0028*/ 	.word	index@(_Z15OddSortParallelPii)
        /*002c*/ 	.word	0x00000000


	//----- nvinfo : EIATTR_MIN_STACK_SIZE
	.align		4
.L_7:
        /*0030*/ 	.byte	0x04, 0x12
        /*0032*/ 	.short	(.L_9 - .L_8)
	.align		4
.L_8:
        /*0034*/ 	.word	index@(_Z15OddSortParallelPii)
        /*0038*/ 	.word	0x00000000


	//----- nvinfo : EIATTR_MIN_STACK_SIZE
	.align		4
.L_9:
        /*003c*/ 	.byte	0x04, 0x12
        /*003e*/ 	.short	(.L_11 - .L_10)
	.align		4
.L_10:
        /*0040*/ 	.word	index@(_Z16EvenSortParallelPii)
        /*0044*/ 	.word	0x00000000
.L_11:


//--------------------- .nv.compat                --------------------------
	.section	.nv.compat,"",@"SHT_CUDA_COMPAT_INFO"
	.align	4
        /*0000*/ 	.byte	0x02, 0x09, 0x00, 0x00, 0x02, 0x02, 0x01, 0x00, 0x02, 0x05, 0x05, 0x00, 0x03, 0x07, 0x01, 0x01
        /*0010*/ 	.byte	0x02, 0x03, 0x00, 0x00, 0x02, 0x06, 0x01, 0x00, 0x04, 0x0b, 0x08, 0x00, 0x09, 0x00, 0x00, 0x00
        /*0020*/ 	.byte	0x00, 0x00, 0x00, 0x00


//--------------------- .nv.info._Z15OddSortParallelPii --------------------------
	.section	.nv.info._Z15OddSortParallelPii,"",@"SHT_CUDA_INFO"
	.sectionflags	@""
	.align	4


	//----- nvinfo : EIATTR_CUDA_API_VERSION
	.align		4
        /*0000*/ 	.byte	0x04, 0x37
        /*0002*/ 	.short	(.L_13 - .L_12)
.L_12:
        /*0004*/ 	.word	0x00000082


	//----- nvinfo : EIATTR_KPARAM_INFO
	.align		4
.L_13:
        /*0008*/ 	.byte	0x04, 0x17
        /*000a*/ 	.short	(.L_15 - .L_14)
.L_14:
        /*000c*/ 	.word	0x00000000
        /*0010*/ 	.short	0x0001
        /*0012*/ 	.short	0x0008
        /*0014*/ 	.byte	0x00, 0xf0, 0x11, 0x00


	//----- nvinfo : EIATTR_KPARAM_INFO
	.align		4
.L_15:
        /*0018*/ 	.byte	0x04, 0x17
        /*001a*/ 	.short	(.L_17 - .L_16)
.L_16:
        /*001c*/ 	.word	0x00000000
        /*0020*/ 	.short	0x0000
        /*0022*/ 	.short	0x0000
        /*0024*/ 	.byte	0x00, 0xf5, 0x21, 0x00


	//----- nvinfo : EIATTR_SPARSE_MMA_MASK
	.align		4
.L_17:
        /*0028*/ 	.byte	0x03, 0x50
        /*002a*/ 	.short	0x0000


	//----- nvinfo : EIATTR_MAXREG_COUNT
	.align		4
        /*002c*/ 	.byte	0x03, 0x1b
        /*002e*/ 	.short	0x00ff


	//----- nvinfo : EIATTR_NUM_BARRIERS
	.align		4
        /*0030*/ 	.byte	0x02, 0x4c
        /*0032*/ 	.byte	0x01
	.zero		1


	//----- nvinfo : EIATTR_MERCURY_ISA_VERSION
	.align		4
        /*0034*/ 	.byte	0x03, 0x5f
        /*0036*/ 	.short	0x0101


	//----- nvinfo : EIATTR_VRC_CTA_INIT_COUNT
	.align		4
        /*0038*/ 	.byte	0x02, 0x4a
	.zero		1
	.zero		1


	//----- nvinfo : EIATTR_EXIT_INSTR_OFFSETS
	.align		4
        /*003c*/ 	.byte	0x04, 0x1c
        /*003e*/ 	.short	(.L_19 - .L_18)


	//   ....[0]....
.L_18:
        /*0040*/ 	.word	0x00000260


	//----- nvinfo : EIATTR_CRS_STACK_SIZE
	.align		4
.L_19:
        /*0044*/ 	.byte	0x04, 0x1e
        /*0046*/ 	.short	(.L_21 - .L_20)
.L_20:
        /*0048*/ 	.word	0x00000000


	//----- nvinfo : EIATTR_CBANK_PARAM_SIZE
	.align		4
.L_21:
        /*004c*/ 	.byte	0x03, 0x19
        /*004e*/ 	.short	0x000c


	//----- nvinfo : EIATTR_PARAM_CBANK
	.align		4
        /*0050*/ 	.byte	0x04, 0x0a
        /*0052*/ 	.short	(.L_23 - .L_22)
	.align		4
.L_22:
        /*0054*/ 	.word	index@(.nv.constant0._Z15OddSortParallelPii)
        /*0058*/ 	.short	0x0380
        /*005a*/ 	.short	0x000c


	//----- nvinfo : EIATTR_SW_WAR
	.align		4
.L_23:
        /*005c*/ 	.byte	0x04, 0x36
        /*005e*/ 	.short	(.L_25 - .L_24)
.L_24:
        /*0060*/ 	.word	0x00000008
.L_25:


//--------------------- .nv.info._Z16EvenSortParallelPii --------------------------
	.section	.nv.info._Z16EvenSortParallelPii,"",@"SHT_CUDA_INFO"
	.sectionflags	@""
	.align	4


	//----- nvinfo : EIATTR_CUDA_API_VERSION
	.align		4
        /*0000*/ 	.byte	0x04, 0x37
        /*0002*/ 	.short	(.L_27 - .L_26)
.L_26:
        /*0004*/ 	.word	0x00000082


	//----- nvinfo : EIATTR_KPARAM_INFO
	.align		4
.L_27:
        /*0008*/ 	.byte	0x04, 0x17
        /*000a*/ 	.short	(.L_29 - .L_28)
.L_28:
        /*000c*/ 	.word	0x00000000
        /*0010*/ 	.short	0x0001
        /*0012*/ 	.short	0x0008
        /*0014*/ 	.byte	0x00, 0xf0, 0x11, 0x00


	//----- nvinfo : EIATTR_KPARAM_INFO
	.align		4
.L_29:
        /*0018*/ 	.byte	0x04, 0x17
        /*001a*/ 	.short	(.L_31 - .L_30)
.L_30:
        /*001c*/ 	.word	0x00000000
        /*0020*/ 	.short	0x0000
        /*0022*/ 	.short	0x0000
        /*0024*/ 	.byte	0x00, 0xf5, 0x21, 0x00


	//----- nvinfo : EIATTR_SPARSE_MMA_MASK
	.align		4
.L_31:
        /*0028*/ 	.byte	0x03, 0x50
        /*002a*/ 	.short	0x0000


	//----- nvinfo : EIATTR_MAXREG_COUNT
	.align		4
        /*002c*/ 	.byte	0x03, 0x1b
        /*002e*/ 	.short	0x00ff


	//----- nvinfo : EIATTR_NUM_BARRIERS
	.align		4
        /*0030*/ 	.byte	0x02, 0x4c
        /*0032*/ 	.byte	0x01
	.zero		1


	//----- nvinfo : EIATTR_MERCURY_ISA_VERSION
	.align		4
        /*0034*/ 	.byte	0x03, 0x5f
        /*0036*/ 	.short	0x0101


	//----- nvinfo : EIATTR_VRC_CTA_INIT_COUNT
	.align		4
        /*0038*/ 	.byte	0x02, 0x4a
	.zero		1
	.zero		1


	//----- nvinfo : EIATTR_EXIT_INSTR_OFFSETS
	.align		4
        /*003c*/ 	.byte	0x04, 0x1c
        /*003e*/ 	.short	(.L_33 - .L_32)


	//   ....[0]....
.L_32:
        /*0040*/ 	.word	0x00000220


	//----- nvinfo : EIATTR_CRS_STACK_SIZE
	.align		4
.L_33:
        /*0044*/ 	.byte	0x04, 0x1e
        /*0046*/ 	.short	(.L_35 - .L_34)
.L_34:
        /*0048*/ 	.word	0x00000000


	//----- nvinfo : EIATTR_CBANK_PARAM_SIZE
	.align		4
.L_35:
        /*004c*/ 	.byte	0x03, 0x19
        /*004e*/ 	.short	0x000c


	//----- nvinfo : EIATTR_PARAM_CBANK
	.align		4
        /*0050*/ 	.byte	0x04, 0x0a
        /*0052*/ 	.short	(.L_37 - .L_36)
	.align		4
.L_36:
        /*0054*/ 	.word	index@(.nv.constant0._Z16EvenSortParallelPii)
        /*0058*/ 	.short	0x0380
        /*005a*/ 	.short	0x000c


	//----- nvinfo : EIATTR_SW_WAR
	.align		4
.L_37:
        /*005c*/ 	.byte	0x04, 0x36
        /*005e*/ 	.short	(.L_39 - .L_38)
.L_38:
        /*0060*/ 	.word	0x00000008
.L_39:


//--------------------- .nv.callgraph             --------------------------
	.section	.nv.callgraph,"",@"SHT_CUDA_CALLGRAPH"
	.align	4
	.sectionentsize	8
	.align		4
        /*0000*/ 	.word	0x00000000
	.align		4
        /*0004*/ 	.word	0xffffffff
	.align		4
        /*0008*/ 	.word	0x00000000
	.align		4
        /*000c*/ 	.word	0xfffffffe
	.align		4
        /*0010*/ 	.word	0x00000000
	.align		4
        /*0014*/ 	.word	0xfffffffd
	.align		4
        /*0018*/ 	.word	0x00000000
	.align		4
        /*001c*/ 	.word	0xfffffffc


//--------------------- .text._Z15OddSortParallelPii --------------------------
	.section	.text._Z15OddSortParallelPii,"ax",@progbits
	.align	128
        .global         _Z15OddSortParallelPii
        .type           _Z15OddSortParallelPii,@function
        .size           _Z15OddSortParallelPii,(.L_x_8 - _Z15OddSortParallelPii)
        .other          _Z15OddSortParallelPii,@"STO_CUDA_ENTRY STV_DEFAULT"
_Z15OddSortParallelPii:
.text._Z15OddSortParallelPii:
[----:B------:R-:W-:Y:S01]  /*0000*/  LDC R1, c[0x0][0x37c] ;  /* 0x0000df00ff017b82 */ /* 0x000fe20000000800 */
[----:B------:R-:W0:Y:S01]  /*0010*/  S2R R0, SR_TID.X ;  /* 0x0000000000007919 */ /* 0x000e220000002100 */
[----:B------:R-:W0:Y:S01]  /*0020*/  LDCU UR4, c[0x0][0x360] ;  /* 0x00006c00ff0477ac */ /* 0x000e220008000800 */
[----:B------:R-:W-:Y:S01]  /*0030*/  BSSY.RECONVERGENT B0, `(.L_x_0) ;  /* 0x0000021000007945 */ /* 0x000fe20003800200 */
[----:B------:R-:W0:Y:S01]  /*0040*/  S2R R3, SR_CTAID.X ;  /* 0x0000000000037919 */ /* 0x000e220000002500 */
[----:B------:R-:W1:Y:S01]  /*0050*/  LDCU UR6, c[0x0][0x388] ;  /* 0x00007100ff0677ac */ /* 0x000e620008000800 */
[----:B0-----:R-:W-:Y:S01]  /*0060*/  IMAD R0, R3, UR4, R0 ;  /* 0x0000000403007c24 */ /* 0x001fe2000f8e0200 */
[----:B------:R-:W0:Y:S04]  /*0070*/  LDCU.64 UR4, c[0x0][0x380] ;  /* 0x00007000ff0477ac */ /* 0x000e280008000a00 */
[----:B------:R-:W-:-:S13]  /*0080*/  ISETP.GT.AND P0, PT, R0, 0xc34e, PT ;  /* 0x0000c34e0000780c */ /* 0x000fda0003f04270 */
[----:B-1----:R-:W-:Y:S05]  /*0090*/  @P0 BRA `(.L_x_1) ;  /* 0x0000000000680947 */ /* 0x002fea0003800000 */
[----:B------:R-:W1:Y:S01]  /*00a0*/  LDC.64 R10, c[0x0][0x358] ;  /* 0x0000d600ff0a7b82 */ /* 0x000e620000000a00 */
[----:B------:R-:W-:Y:S02]  /*00b0*/  IMAD.SHL.U32 R0, R0, 0x2, RZ ;  /* 0x0000000200007824 */ /* 0x000fe400078e00ff */
[----:B------:R-:W-:Y:S02]  /*00c0*/  IMAD.MOV.U32 R5, RZ, RZ, RZ ;  /* 0x000000ffff057224 */ /* 0x000fe400078e00ff */
[----:B------:R-:W-:-:S07]  /*00d0*/  VIADD R4, R0, 0x2 ;  /* 0x0000000200047836 */ /* 0x000fce0000000000 */
.L_x_2:
[----:B------:R-:W-:Y:S02]  /*00e0*/  SHF.R.S32.HI R3, RZ, 0x1f, R5 ;  /* 0x0000001fff037819 */ /* 0x000fe40000011405 */
[----:B------:R-:W-:Y:S02]  /*00f0*/  IADD3 R6, P0, PT, R0, R5, RZ ;  /* 0x0000000500067210 */ /* 0x000fe40007f1e0ff */
[C---:B-1----:R-:W-:Y:S02]  /*0100*/  R2UR UR8, R10.reuse ;  /* 0x000000000a0872ca */ /* 0x042fe400000e0000 */
[C---:B------:R-:W-:Y:S02]  /*0110*/  R2UR UR9, R11.reuse ;  /* 0x000000000b0972ca */ /* 0x040fe400000e0000 */
[----:B------:R-:W-:Y:S02]  /*0120*/  R2UR UR10, R10 ;  /* 0x000000000a0a72ca */ /* 0x000fe400000e0000 */
[----:B------:R-:W-:-:S02]  /*0130*/  R2UR UR11, R11 ;  /* 0x000000000b0b72ca */ /* 0x000fc400000e0000 */
[----:B------:R-:W-:Y:S02]  /*0140*/  LEA.HI.X.SX32 R3, R0, R3, 0x1, P0 ;  /* 0x0000000300037211 */ /* 0x000fe400000f0eff */
[----:B0-----:R-:W-:-:S04]  /*0150*/  LEA R2, P0, R6, UR4, 0x2 ;  /* 0x0000000406027c11 */ /* 0x001fc8000f8010ff */
[----:B------:R-:W-:-:S05]  /*0160*/  LEA.HI.X R3, R6, UR5, R3, 0x2, P0 ;  /* 0x0000000506037c11 */ /* 0x000fca00080f1403 */
[----:B------:R-:W2:Y:S04]  /*0170*/  LDG.E R7, desc[UR8][R2.64+0x4] ;  /* 0x0000040802077981 */ /* 0x000ea8000c1e1900 */
[----:B------:R-:W2:Y:S01]  /*0180*/  LDG.E R8, desc[UR10][R2.64+0x8] ;  /* 0x0000080a02087981 */ /* 0x000ea2000c1e1900 */
[----:B------:R-:W-:-:S04]  /*0190*/  VIADD R5, R5, UR6 ;  /* 0x0000000605057c36 */ /* 0x000fc80008000000 */
[----:B------:R-:W-:Y:S01]  /*01a0*/  IMAD.IADD R6, R4, 0x1, R5 ;  /* 0x0000000104067824 */ /* 0x000fe200078e0205 */
[----:B--2---:R-:W-:-:S13]  /*01b0*/  ISETP.GT.AND P0, PT, R7, R8, PT ;  /* 0x000000080700720c */ /* 0x004fda0003f04270 */
[C---:B------:R-:W-:Y:S02]  /*01c0*/  @P0 R2UR UR8, R10.reuse ;  /* 0x000000000a0802ca */ /* 0x040fe400000e0000 */
[C---:B------:R-:W-:Y:S02]  /*01d0*/  @P0 R2UR UR9, R11.reuse ;  /* 0x000000000b0902ca */ /* 0x040fe400000e0000 */
[----:B------:R-:W-:Y:S02]  /*01e0*/  @P0 R2UR UR10, R10 ;  /* 0x000000000a0a02ca */ /* 0x000fe400000e0000 */
[----:B------:R-:W-:-:S09]  /*01f0*/  @P0 R2UR UR11, R11 ;  /* 0x000000000b0b02ca */ /* 0x000fd200000e0000 */
[----:B------:R2:W-:Y:S04]  /*0200*/  @P0 STG.E desc[UR8][R2.64+0x4], R8 ;  /* 0x0000040802000986 */ /* 0x0005e8000c101908 */
[----:B------:R2:W-:Y:S01]  /*0210*/  @P0 STG.E desc[UR10][R2.64+0x8], R7 ;  /* 0x0000080702000986 */ /* 0x0005e2000c10190a */
[----:B------:R-:W-:-:S13]  /*0220*/  ISETP.GE.AND P0, PT, R6, 0x186a0, PT ;  /* 0x000186a00600780c */ /* 0x000fda0003f06270 */
[----:B--2---:R-:W-:Y:S05]  /*0230*/  @!P0 BRA `(.L_x_2) ;  /* 0xfffffffc00a88947 */ /* 0x004fea000383ffff */
.L_x_1:
[----:B0-----:R-:W-:Y:S05]  /*0240*/  BSYNC.RECONVERGENT B0 ;  /* 0x0000000000007941 */ /* 0x001fea0003800200 */
.L_x_0:
[----:B------:R-:W-:Y:S06]  /*0250*/  BAR.SYNC.DEFER_BLOCKING 0x0 ;  /* 0x0000000000007b1d */ /* 0x000fec0000010000 */
[----:B------:R-:W-:Y:S05]  /*0260*/  EXIT ;  /* 0x000000000000794d */ /* 0x000fea0003800000 */
.L_x_3:
[----:B------:R-:W-:-:S00]  /*0270*/  BRA `(.L_x_3) ;  /* 0xfffffffc00fc7947 */ /* 0x000fc0000383ffff */
[----:B------:R-:W-:-:S00]  /*0280*/  NOP ;  /* 0x0000000000007918 */ /* 0x000fc00000000000 */
[----:B------:R-:W-:-:S00]  /*0290*/  NOP ;  /* 0x0000000000007918 */ /* 0x000fc00000000000 */
[----:B------:R-:W-:-:S00]  /*02a0*/  NOP ;  /* 0x0000000000007918 */ /* 0x000fc00000000000 */
[----:B------:R-:W-:-:S00]  /*02b0*/  NOP ;  /* 0x0000000000007918 */ /* 0x000fc00000000000 */
[----:B------:R-:W-:-:S00]  /*02c0*/  NOP ;  /* 0x0000000000007918 */ /* 0x000fc00000000000 */
[----:B------:R-:W-:-:S00]  /*02d0*/  NOP ;  /* 0x0000000000007918 */ /* 0x000fc00000000000 */
[----:B------:R-:W-:-:S00]  /*02e0*/  NOP ;  /* 0x0000000000007918 */ /* 0x000fc00000000000 */
[----:B------:R-:W-:-:S00]  /*02f0*/  NOP ;  /* 0x0000000000007918 */ /* 0x000fc00000000000 */
.L_x_8:


//--------------------- .text._Z16EvenSortParallelPii --------------------------
	.section	.text._Z16EvenSortParallelPii,"ax",@progbits
	.align	128
        .global         _Z16EvenSortParallelPii
        .type           _Z16EvenSortParallelPii,@function
        .size           _Z16EvenSortParallelPii,(.L_x_9 - _Z16EvenSortParallelPii)
        .other          _Z16EvenSortParallelPii,@"STO_CUDA_ENTRY STV_DEFAULT"
_Z16EvenSortParallelPii:
.text._Z16EvenSortParallelPii:
[----:B------:R-:W-:Y:S01]  /*0000*/  LDC R1, c[0x0][0x37c] ;  /* 0x0000df00ff017b82 */ /* 0x000fe20000000800 */
[----:B------:R-:W0:Y:S01]  /*0010*/  S2R R0, SR_TID.X ;  /* 0x0000000000007919 */ /* 0x000e220000002100 */
[----:B------:R-:W0:Y:S01]  /*0020*/  LDCU UR4, c[0x0][0x360] ;  /* 0x00006c00ff0477ac */ /* 0x000e220008000800 */
[----:B------:R-:W-:Y:S01]  /*0030*/  BSSY.RECONVERGENT B0, `(.L_x_4) ;  /* 0x000001d000007945 */ /* 0x000fe20003800200 */
[----:B------:R-:W0:Y:S02]  /*0040*/  S2R R3, SR_CTAID.X ;  /* 0x0000000000037919 */ /* 0x000e240000002500 */
[----:B0-----:R-:W-:Y:S01]  /*0050*/  IMAD R0, R3, UR4, R0 ;  /* 0x0000000403007c24 */ /* 0x001fe2000f8e0200 */
[----:B------:R-:W0:Y:S04]  /*0060*/  LDCU UR4, c[0x0][0x388] ;  /* 0x00007100ff0477ac */ /* 0x000e280008000800 */
[----:B------:R-:W-:-:S13]  /*0070*/  ISETP.GT.AND P0, PT, R0, 0xc34f, PT ;  /* 0x0000c34f0000780c */ /* 0x000fda0003f04270 */
[----:B------:R-:W-:Y:S05]  /*0080*/  @P0 BRA `(.L_x_5) ;  /* 0x00000000005c0947 */ /* 0x000fea0003800000 */
[----:B------:R-:W1:Y:S01]  /*0090*/  LDC.64 R12, c[0x0][0x358] ;  /* 0x0000d600ff0c7b82 */ /* 0x000e620000000a00 */
[----:B------:R-:W-:Y:S01]  /*00a0*/  LEA R6, R0, 0x1, 0x1 ;  /* 0x0000000100067811 */ /* 0x000fe200078e08ff */
[----:B------:R-:W-:-:S06]  /*00b0*/  IMAD.MOV.U32 R7, RZ, RZ, RZ ;  /* 0x000000ffff077224 */ /* 0x000fcc00078e00ff */
[----:B------:R-:W2:Y:S02]  /*00c0*/  LDC.64 R2, c[0x0][0x380] ;  /* 0x0000e000ff027b82 */ /* 0x000ea40000000a00 */
.L_x_6:
[----:B-1----:R-:W-:Y:S01]  /*00d0*/  R2UR UR6, R12 ;  /* 0x000000000c0672ca */ /* 0x002fe200000e0000 */
[----:B------:R-:W-:Y:S01]  /*00e0*/  IMAD R5, R0, 0x2, R7 ;  /* 0x0000000200057824 */ /* 0x000fe200078e0207 */
[----:B------:R-:W-:Y:S02]  /*00f0*/  R2UR UR7, R13 ;  /* 0x000000000d0772ca */ /* 0x000fe400000e0000 */
[----:B------:R-:W-:Y:S01]  /*0100*/  R2UR UR8, R12 ;  /* 0x000000000c0872ca */ /* 0x000fe200000e0000 */
[----:B--2---:R-:W-:Y:S01]  /*0110*/  IMAD.WIDE R4, R5, 0x4, R2 ;  /* 0x0000000405047825 */ /* 0x004fe200078e0202 */
[----:B------:R-:W-:-:S09]  /*0120*/  R2UR UR9, R13 ;  /* 0x000000000d0972ca */ /* 0x000fd200000e0000 */
[----:B------:R-:W2:Y:S04]  /*0130*/  LDG.E R9, desc[UR6][R4.64] ;  /* 0x0000000604097981 */ /* 0x000ea8000c1e1900 */
[----:B------:R-:W2:Y:S01]  /*0140*/  LDG.E R10, desc[UR8][R4.64+0x4] ;  /* 0x00000408040a7981 */ /* 0x000ea2000c1e1900 */
[----:B0-----:R-:W-:-:S04]  /*0150*/  VIADD R7, R7, UR4 ;  /* 0x0000000407077c36 */ /* 0x001fc80008000000 */
        /* <DEDUP_REMOVED lines=9> */
[----:B---3--:R-:W-:Y:S05]  /*01f0*/  @!P0 BRA `(.L_x_6) ;  /* 0xfffffffc00b48947 */ /* 0x008fea000383ffff */
.L_x_5:
[----:B0-----:R-:W-:Y:S05]  /*0200*/  BSYNC.RECONVERGENT B0 ;  /* 0x0000000000007941 */ /* 0x001fea0003800200 */
.L_x_4:
[----:B------:R-:W-:Y:S06]  /*0210*/  BAR.SYNC.DEFER_BLOCKING 0x0 ;  /* 0x0000000000007b1d */ /* 0x000fec0000010000 */
[----:B------:R-:W-:Y:S05]  /*0220*/  EXIT ;  /* 0x000000000000794d */ /* 0x000fea0003800000 */
.L_x_7:
        /* <DEDUP_REMOVED lines=13> */
.L_x_9:


//--------------------- .nv.shared.reserved.0     --------------------------
	.section	.nv.shared.reserved.0,"aw",@nobits
	.weak		__nv_reservedSMEM_offset_0_alias
	.size		__nv_reservedSMEM_offset_0_alias, 0, 64
	.other		__nv_reservedSMEM_offset_0_alias,@"STO_CUDA_RESERVED_SHARED STV_DEFAULT"
__nv_reservedSMEM_offset_0_alias:
	.zero		0
	.zero		64


//--------------------- .nv.constant0._Z15OddSortParallelPii --------------------------
	.section	.nv.constant0._Z15OddSortParallelPii,"a",@progbits
	.sectionflags	@""
	.align	4
.nv.constant0._Z15OddSortParallelPii:
	.zero		908


//--------------------- .nv.constant0._Z16EvenSortParallelPii --------------------------
	.section	.nv.constant0._Z16EvenSortParallelPii,"a",@progbits
	.sectionflags	@""
	.align	4
.nv.constant0._Z16EvenSortParallelPii:
	.zero		908


//--------------------- SYMBOLS --------------------------

	.type		.nv.reservedSmem.offset0,@object
	.size		.nv.reservedSmem.offset0,0x4
